//
// Generated by NVIDIA NVVM Compiler
//
// Compiler Build ID: CL-36424714
// Cuda compilation tools, release 13.0, V13.0.88
// Based on NVVM 20.0.0
//

.version 9.0
.target sm_100
.address_size 64

	// .globl	_Z13sumArrayOnGPUPfS_S_

.visible .entry _Z13sumArrayOnGPUPfS_S_(
	.param .u64 .ptr .align 1 _Z13sumArrayOnGPUPfS_S__param_0,
	.param .u64 .ptr .align 1 _Z13sumArrayOnGPUPfS_S__param_1,
	.param .u64 .ptr .align 1 _Z13sumArrayOnGPUPfS_S__param_2
)
{
	.reg .b32 	%r<2>;
	.reg .b32 	%f<4>;
	.reg .b64 	%rd<11>;

	ld.param.u64 	%rd1, [_Z13sumArrayOnGPUPfS_S__param_0];
	ld.param.u64 	%rd2, [_Z13sumArrayOnGPUPfS_S__param_1];
	ld.param.u64 	%rd3, [_Z13sumArrayOnGPUPfS_S__param_2];
	cvta.to.global.u64 	%rd4, %rd3;
	cvta.to.global.u64 	%rd5, %rd2;
	cvta.to.global.u64 	%rd6, %rd1;
	mov.u32 	%r1, %tid.x;
	mul.wide.u32 	%rd7, %r1, 4;
	add.s64 	%rd8, %rd6, %rd7;
	ld.global.f32 	%f1, [%rd8];
	add.s64 	%rd9, %rd5, %rd7;
	ld.global.f32 	%f2, [%rd9];
	add.f32 	%f3, %f1, %f2;
	add.s64 	%rd10, %rd4, %rd7;
	st.global.f32 	[%rd10], %f3;
	ret;

}


// ===== COMPILED SASS (sm_100) =====

	.target	sm_100

	.elftype	@"ET_EXEC"


//--------------------- .note.nv.tkinfo           --------------------------
	.section	.note.nv.tkinfo,"",@"SHT_NOTE"
	.sectionflags	@"SHF_NOTE_NV_TKINFO"
	.tkinfo
        /*0018*/ 	.word	0x00000002
        /*0030*/ 	.string	""
        /*0030*/ 	.string	"ptxas"
        /*0030*/ 	.string	"Cuda compilation tools, release 13.0, V13.0.88"
        /*0030*/ 	.string	"Build cuda_13.0.r13.0/compiler.36424714_0"
        /*0030*/ 	.string	"-arch sm_100 -m 64 "



//--------------------- .note.nv.cuinfo           --------------------------
	.section	.note.nv.cuinfo,"",@"SHT_NOTE"
	.sectionflags	@"SHF_NOTE_NV_CUINFO"
        /*0018*/ 	.short	0x0002
        /*001a*/ 	.short	0x0064
        /*001c*/ 	.short	0x0082
	.zero		2


//--------------------- .nv.info                  --------------------------
	.section	.nv.info,"",@"SHT_CUDA_INFO"
	.align	4


	//----- nvinfo : EIATTR_REGCOUNT
	.align		4
        /*0000*/ 	.byte	0x04, 0x2f
        /*0002*/ 	.short	(.L_1 - .L_0)
	.align		4
.L_0:
        /*0004*/ 	.word	index@(_Z13sumArrayOnGPUPfS_S_)
        /*0008*/ 	.word	0x0000000c


	//----- nvinfo : EIATTR_FRAME_SIZE
	.align		4
.L_1:
        /*000c*/ 	.byte	0x04, 0x11
        /*000e*/ 	.short	(.L_3 - .L_2)
	.align		4
.L_2:
        /*0010*/ 	.word	index@(_Z13sumArrayOnGPUPfS_S_)
        /*0014*/ 	.word	0x00000000


	//----- nvinfo : EIATTR_MIN_STACK_SIZE
	.align		4
.L_3:
        /*0018*/ 	.byte	0x04, 0x12
        /*001a*/ 	.short	(.L_5 - .L_4)
	.align		4
.L_4:
        /*001c*/ 	.word	index@(_Z13sumArrayOnGPUPfS_S_)
        /*0020*/ 	.word	0x00000000
.L_5:


//--------------------- .nv.compat                --------------------------
	.section	.nv.compat,"",@"SHT_CUDA_COMPAT_INFO"
	.align	4
        /*0000*/ 	.byte	0x02, 0x09, 0x00, 0x00, 0x02, 0x02, 0x01, 0x00, 0x02, 0x05, 0x05, 0x00, 0x03, 0x07, 0x01, 0x01
        /*0010*/ 	.byte	0x02, 0x03, 0x00, 0x00, 0x02, 0x06, 0x01, 0x00, 0x04, 0x0b, 0x08, 0x00, 0x09, 0x00, 0x00, 0x00
        /*0020*/ 	.byte	0x00, 0x00, 0x00, 0x00


//--------------------- .nv.info._Z13sumArrayOnGPUPfS_S_ --------------------------
	.section	.nv.info._Z13sumArrayOnGPUPfS_S_,"",@"SHT_CUDA_INFO"
	.sectionflags	@""
	.align	4


	//----- nvinfo : EIATTR_CUDA_API_VERSION
	.align		4
        /*0000*/ 	.byte	0x04, 0x37
        /*0002*/ 	.short	(.L_7 - .L_6)
.L_6:
        /*0004*/ 	.word	0x00000082


	//----- nvinfo : EIATTR_KPARAM_INFO
	.align		4
.L_7:
        /*0008*/ 	.byte	0x04, 0x17
        /*000a*/ 	.short	(.L_9 - .L_8)
.L_8:
        /*000c*/ 	.word	0x00000000
        /*0010*/ 	.short	0x0002
        /*0012*/ 	.short	0x0010
        /*0014*/ 	.byte	0x00, 0xf5, 0x21, 0x00


	//----- nvinfo : EIATTR_KPARAM_INFO
	.align		4
.L_9:
        /*0018*/ 	.byte	0x04, 0x17
        /*001a*/ 	.short	(.L_11 - .L_10)
.L_10:
        /*001c*/ 	.word	0x00000000
        /*0020*/ 	.short	0x0001
        /*0022*/ 	.short	0x0008
        /*0024*/ 	.byte	0x00, 0xf5, 0x21, 0x00


	//----- nvinfo : EIATTR_KPARAM_INFO
	.align		4
.L_11:
        /*0028*/ 	.byte	0x04, 0x17
        /*002a*/ 	.short	(.L_13 - .L_12)
.L_12:
        /*002c*/ 	.word	0x00000000
        /*0030*/ 	.short	0x0000
        /*0032*/ 	.short	0x0000
        /*0034*/ 	.byte	0x00, 0xf5, 0x21, 0x00


	//----- nvinfo : EIATTR_SPARSE_MMA_MASK
	.align		4
.L_13:
        /*0038*/ 	.byte	0x03, 0x50
        /*003a*/ 	.short	0x0000


	//----- nvinfo : EIATTR_MAXREG_COUNT
	.align		4
        /*003c*/ 	.byte	0x03, 0x1b
        /*003e*/ 	.short	0x00ff


	//----- nvinfo : EIATTR_MERCURY_ISA_VERSION
	.align		4
        /*0040*/ 	.byte	0x03, 0x5f
        /*0042*/ 	.short	0x0101


	//----- nvinfo : EIATTR_VRC_CTA_INIT_COUNT
	.align		4
        /*0044*/ 	.byte	0x02, 0x4a
	.zero		1
	.zero		1


	//----- nvinfo : EIATTR_EXIT_INSTR_OFFSETS
	.align		4
        /*0048*/ 	.byte	0x04, 0x1c
        /*004a*/ 	.short	(.L_15 - .L_14)


	//   ....[0]....
.L_14:
        /*004c*/ 	.word	0x000000d0


	//----- nvinfo : EIATTR_CBANK_PARAM_SIZE
	.align		4
.L_15:
        /*0050*/ 	.byte	0x03, 0x19
        /*0052*/ 	.short	0x0018


	//----- nvinfo : EIATTR_PARAM_CBANK
	.align		4
        /*0054*/ 	.byte	0x04, 0x0a
        /*0056*/ 	.short	(.L_17 - .L_16)
	.align		4
.L_16:
        /*0058*/ 	.word	index@(.nv.constant0._Z13sumArrayOnGPUPfS_S_)
        /*005c*/ 	.short	0x0380
        /*005e*/ 	.short	0x0018


	//----- nvinfo : EIATTR_SW_WAR
	.align		4
.L_17:
        /*0060*/ 	.byte	0x04, 0x36
        /*0062*/ 	.short	(.L_19 - .L_18)
.L_18:
        /*0064*/ 	.word	0x00000008
.L_19:


//--------------------- .nv.callgraph             --------------------------
	.section	.nv.callgraph,"",@"SHT_CUDA_CALLGRAPH"
	.align	4
	.sectionentsize	8
	.align		4
        /*0000*/ 	.word	0x00000000
	.align		4
        /*0004*/ 	.word	0xffffffff
	.align		4
        /*0008*/ 	.word	0x00000000
	.align		4
        /*000c*/ 	.word	0xfffffffe
	.align		4
        /*0010*/ 	.word	0x00000000
	.align		4
        /*0014*/ 	.word	0xfffffffd
	.align		4
        /*0018*/ 	.word	0x00000000
	.align		4
        /*001c*/ 	.word	0xfffffffc


//--------------------- .text._Z13sumArrayOnGPUPfS_S_ --------------------------
	.section	.text._Z13sumArrayOnGPUPfS_S_,"ax",@progbits
	.align	128
        .global         _Z13sumArrayOnGPUPfS_S_
        .type           _Z13sumArrayOnGPUPfS_S_,@function
        .size           _Z13sumArrayOnGPUPfS_S_,(.L_x_1 - _Z13sumArrayOnGPUPfS_S_)
        .other          _Z13sumArrayOnGPUPfS_S_,@"STO_CUDA_ENTRY STV_DEFAULT"
_Z13sumArrayOnGPUPfS_S_:
.text._Z13sumArrayOnGPUPfS_S_:
[----:B------:R-:W-:Y:S01]  /*0000*/  LDC R1, c[0x0][0x37c] ;  /* 0x0000df00ff017b82 */ /* 0x000fe20000000800 */
[----:B------:R-:W0:Y:S07]  /*0010*/  S2R R9, SR_TID.X ;  /* 0x0000000000097919 */ /* 0x000e2e0000002100 */
[----:B------:R-:W0:Y:S01]  /*0020*/  LDC.64 R2, c[0x0][0x380] ;  /* 0x0000e000ff027b82 */ /* 0x000e220000000a00 */
[----:B------:R-:W1:Y:S07]  /*0030*/  LDCU.64 UR4, c[0x0][0x358] ;  /* 0x00006b00ff0477ac */ /* 0x000e6e0008000a00 */
[----:B------:R-:W2:Y:S08]  /*0040*/  LDC.64 R4, c[0x0][0x388] ;  /* 0x0000e200ff047b82 */ /* 0x000eb00000000a00 */
[----:B------:R-:W3:Y:S01]  /*0050*/  LDC.64 R6, c[0x0][0x390] ;  /* 0x0000e400ff067b82 */ /* 0x000ee20000000a00 */
[----:B0-----:R-:W-:-:S04]  /*0060*/  IMAD.WIDE.U32 R2, R9, 0x4, R2 ;  /* 0x0000000409027825 */ /* 0x001fc800078e0002 */
[C---:B--2---:R-:W-:Y:S02]  /*0070*/  IMAD.WIDE.U32 R4, R9.reuse, 0x4, R4 ;  /* 0x0000000409047825 */ /* 0x044fe400078e0004 */
[----:B-1----:R-:W2:Y:S04]  /*0080*/  LDG.E R2, desc[UR4][R2.64] ;  /* 0x0000000402027981 */ /* 0x002ea8000c1e1900 */
[----:B------:R-:W2:Y:S01]  /*0090*/  LDG.E R5, desc[UR4][R4.64] ;  /* 0x0000000404057981 */ /* 0x000ea2000c1e1900 */
[----:B---3--:R-:W-:-:S04]  /*00a0*/  IMAD.WIDE.U32 R6, R9, 0x4, R6 ;  /* 0x0000000409067825 */ /* 0x008fc800078e0006 */
[----:B--2---:R-:W-:-:S05]  /*00b0*/  FADD R9, R2, R5 ;  /* 0x0000000502097221 */ /* 0x004fca0000000000 */
[----:B------:R-:W-:Y:S01]  /*00c0*/  STG.E desc[UR4][R6.64], R9 ;  /* 0x0000000906007986 */ /* 0x000fe2000c101904 */
[----:B------:R-:W-:Y:S05]  /*00d0*/  EXIT ;  /* 0x000000000000794d */ /* 0x000fea0003800000 */
.L_x_0:
[----:B------:R-:W-:-:S00]  /*00e0*/  BRA `(.L_x_0) ;  /* 0xfffffffc00fc7947 */ /* 0x000fc0000383ffff */
[----:B------:R-:W-:-:S00]  /*00f0*/  NOP ;  /* 0x0000000000007918 */ /* 0x000fc00000000000 */
        /* <DEDUP_REMOVED lines=8> */
.L_x_1:


//--------------------- .nv.shared.reserved.0     --------------------------
	.section	.nv.shared.reserved.0,"aw",@nobits
	.weak		__nv_reservedSMEM_offset_0_alias
	.size		__nv_reservedSMEM_offset_0_alias, 0, 64
	.other		__nv_reservedSMEM_offset_0_alias,@"STO_CUDA_RESERVED_SHARED STV_DEFAULT"
__nv_reservedSMEM_offset_0_alias:
	.zero		0
	.zero		64


//--------------------- .nv.constant0._Z13sumArrayOnGPUPfS_S_ --------------------------
	.section	.nv.constant0._Z13sumArrayOnGPUPfS_S_,"a",@progbits
	.sectionflags	@""
	.align	4
.nv.constant0._Z13sumArrayOnGPUPfS_S_:
	.zero		920


//--------------------- SYMBOLS --------------------------

	.type		.nv.reservedSmem.offset0,@object
	.size		.nv.reservedSmem.offset0,0x4
